//
// Generated by NVIDIA NVVM Compiler
//
// Compiler Build ID: CL-36424714
// Cuda compilation tools, release 13.0, V13.0.88
// Based on NVVM 20.0.0
//

.version 9.0
.target sm_100
.address_size 64

	// .globl	_Z9write_onePii

.visible .entry _Z9write_onePii(
	.param .u64 .ptr .align 1 _Z9write_onePii_param_0,
	.param .u32 _Z9write_onePii_param_1
)
{
	.reg .pred 	%p<2>;
	.reg .b32 	%r<7>;
	.reg .b64 	%rd<5>;

	ld.param.u64 	%rd1, [_Z9write_onePii_param_0];
	ld.param.u32 	%r2, [_Z9write_onePii_param_1];
	mov.u32 	%r3, %ctaid.x;
	mov.u32 	%r4, %ntid.x;
	mov.u32 	%r5, %tid.x;
	mad.lo.s32 	%r1, %r3, %r4, %r5;
	setp.ge.s32 	%p1, %r1, %r2;
	@%p1 bra 	$L__BB0_2;
	cvta.to.global.u64 	%rd2, %rd1;
	mul.wide.s32 	%rd3, %r1, 4;
	add.s64 	%rd4, %rd2, %rd3;
	mov.b32 	%r6, 1;
	st.global.u32 	[%rd4], %r6;
$L__BB0_2:
	ret;

}


// ===== COMPILED SASS (sm_100) =====

	.target	sm_100

	.elftype	@"ET_EXEC"


//--------------------- .note.nv.tkinfo           --------------------------
	.section	.note.nv.tkinfo,"",@"SHT_NOTE"
	.sectionflags	@"SHF_NOTE_NV_TKINFO"
	.tkinfo
        /*0018*/ 	.word	0x00000002
        /*0030*/ 	.string	""
        /*0030*/ 	.string	"ptxas"
        /*0030*/ 	.string	"Cuda compilation tools, release 13.0, V13.0.88"
        /*0030*/ 	.string	"Build cuda_13.0.r13.0/compiler.36424714_0"
        /*0030*/ 	.string	"-arch sm_100 -m 64 "



//--------------------- .note.nv.cuinfo           --------------------------
	.section	.note.nv.cuinfo,"",@"SHT_NOTE"
	.sectionflags	@"SHF_NOTE_NV_CUINFO"
        /*0018*/ 	.short	0x0002
        /*001a*/ 	.short	0x0064
        /*001c*/ 	.short	0x0082
	.zero		2


//--------------------- .nv.info                  --------------------------
	.section	.nv.info,"",@"SHT_CUDA_INFO"
	.align	4


	//----- nvinfo : EIATTR_REGCOUNT
	.align		4
        /*0000*/ 	.byte	0x04, 0x2f
        /*0002*/ 	.short	(.L_1 - .L_0)
	.align		4
.L_0:
        /*0004*/ 	.word	index@(_Z9write_onePii)
        /*0008*/ 	.word	0x0000000a


	//----- nvinfo : EIATTR_FRAME_SIZE
	.align		4
.L_1:
        /*000c*/ 	.byte	0x04, 0x11
        /*000e*/ 	.short	(.L_3 - .L_2)
	.align		4
.L_2:
        /*0010*/ 	.word	index@(_Z9write_onePii)
        /*0014*/ 	.word	0x00000000


	//----- nvinfo : EIATTR_MIN_STACK_SIZE
	.align		4
.L_3:
        /*0018*/ 	.byte	0x04, 0x12
        /*001a*/ 	.short	(.L_5 - .L_4)
	.align		4
.L_4:
        /*001c*/ 	.word	index@(_Z9write_onePii)
        /*0020*/ 	.word	0x00000000
.L_5:


//--------------------- .nv.compat                --------------------------
	.section	.nv.compat,"",@"SHT_CUDA_COMPAT_INFO"
	.align	4
        /*0000*/ 	.byte	0x02, 0x09, 0x00, 0x00, 0x02, 0x02, 0x01, 0x00, 0x02, 0x05, 0x05, 0x00, 0x03, 0x07, 0x01, 0x01
        /*0010*/ 	.byte	0x02, 0x03, 0x00, 0x00, 0x02, 0x06, 0x01, 0x00, 0x04, 0x0b, 0x08, 0x00, 0x09, 0x00, 0x00, 0x00
        /*0020*/ 	.byte	0x00, 0x00, 0x00, 0x00


//--------------------- .nv.info._Z9write_onePii  --------------------------
	.section	.nv.info._Z9write_onePii,"",@"SHT_CUDA_INFO"
	.sectionflags	@""
	.align	4


	//----- nvinfo : EIATTR_CUDA_API_VERSION
	.align		4
        /*0000*/ 	.byte	0x04, 0x37
        /*0002*/ 	.short	(.L_7 - .L_6)
.L_6:
        /*0004*/ 	.word	0x00000082


	//----- nvinfo : EIATTR_KPARAM_INFO
	.align		4
.L_7:
        /*0008*/ 	.byte	0x04, 0x17
        /*000a*/ 	.short	(.L_9 - .L_8)
.L_8:
        /*000c*/ 	.word	0x00000000
        /*0010*/ 	.short	0x0001
        /*0012*/ 	.short	0x0008
        /*0014*/ 	.byte	0x00, 0xf0, 0x11, 0x00


	//----- nvinfo : EIATTR_KPARAM_INFO
	.align		4
.L_9:
        /*0018*/ 	.byte	0x04, 0x17
        /*001a*/ 	.short	(.L_11 - .L_10)
.L_10:
        /*001c*/ 	.word	0x00000000
        /*0020*/ 	.short	0x0000
        /*0022*/ 	.short	0x0000
        /*0024*/ 	.byte	0x00, 0xf5, 0x21, 0x00


	//----- nvinfo : EIATTR_SPARSE_MMA_MASK
	.align		4
.L_11:
        /*0028*/ 	.byte	0x03, 0x50
        /*002a*/ 	.short	0x0000


	//----- nvinfo : EIATTR_MAXREG_COUNT
	.align		4
        /*002c*/ 	.byte	0x03, 0x1b
        /*002e*/ 	.short	0x00ff


	//----- nvinfo : EIATTR_MERCURY_ISA_VERSION
	.align		4
        /*0030*/ 	.byte	0x03, 0x5f
        /*0032*/ 	.short	0x0101


	//----- nvinfo : EIATTR_VRC_CTA_INIT_COUNT
	.align		4
        /*0034*/ 	.byte	0x02, 0x4a
	.zero		1
	.zero		1


	//----- nvinfo : EIATTR_EXIT_INSTR_OFFSETS
	.align		4
        /*0038*/ 	.byte	0x04, 0x1c
        /*003a*/ 	.short	(.L_13 - .L_12)


	//   ....[0]....
.L_12:
        /*003c*/ 	.word	0x00000070


	//   ....[1]....
        /*0040*/ 	.word	0x000000d0


	//----- nvinfo : EIATTR_CBANK_PARAM_SIZE
	.align		4
.L_13:
        /*0044*/ 	.byte	0x03, 0x19
        /*0046*/ 	.short	0x000c


	//----- nvinfo : EIATTR_PARAM_CBANK
	.align		4
        /*0048*/ 	.byte	0x04, 0x0a
        /*004a*/ 	.short	(.L_15 - .L_14)
	.align		4
.L_14:
        /*004c*/ 	.word	index@(.nv.constant0._Z9write_onePii)
        /*0050*/ 	.short	0x0380
        /*0052*/ 	.short	0x000c


	//----- nvinfo : EIATTR_SW_WAR
	.align		4
.L_15:
        /*0054*/ 	.byte	0x04, 0x36
        /*0056*/ 	.short	(.L_17 - .L_16)
.L_16:
        /*0058*/ 	.word	0x00000008
.L_17:


//--------------------- .nv.callgraph             --------------------------
	.section	.nv.callgraph,"",@"SHT_CUDA_CALLGRAPH"
	.align	4
	.sectionentsize	8
	.align		4
        /*0000*/ 	.word	0x00000000
	.align		4
        /*0004*/ 	.word	0xffffffff
	.align		4
        /*0008*/ 	.word	0x00000000
	.align		4
        /*000c*/ 	.word	0xfffffffe
	.align		4
        /*0010*/ 	.word	0x00000000
	.align		4
        /*0014*/ 	.word	0xfffffffd
	.align		4
        /*0018*/ 	.word	0x00000000
	.align		4
        /*001c*/ 	.word	0xfffffffc


//--------------------- .text._Z9write_onePii     --------------------------
	.section	.text._Z9write_onePii,"ax",@progbits
	.align	128
        .global         _Z9write_onePii
        .type           _Z9write_onePii,@function
        .size           _Z9write_onePii,(.L_x_1 - _Z9write_onePii)
        .other          _Z9write_onePii,@"STO_CUDA_ENTRY STV_DEFAULT"
_Z9write_onePii:
.text._Z9write_onePii:
[----:B------:R-:W-:Y:S01]  /*0000*/  LDC R1, c[0x0][0x37c] ;  /* 0x0000df00ff017b82 */ /* 0x000fe20000000800 */
[----:B------:R-:W0:Y:S07]  /*0010*/  S2R R0, SR_TID.X ;  /* 0x0000000000007919 */ /* 0x000e2e0000002100 */
[----:B------:R-:W0:Y:S01]  /*0020*/  S2UR UR4, SR_CTAID.X ;  /* 0x00000000000479c3 */ /* 0x000e220000002500 */
[----:B------:R-:W1:Y:S07]  /*0030*/  LDCU UR5, c[0x0][0x388] ;  /* 0x00007100ff0577ac */ /* 0x000e6e0008000800 */
[----:B------:R-:W0:Y:S02]  /*0040*/  LDC R5, c[0x0][0x360] ;  /* 0x0000d800ff057b82 */ /* 0x000e240000000800 */
[----:B0-----:R-:W-:-:S05]  /*0050*/  IMAD R5, R5, UR4, R0 ;  /* 0x0000000405057c24 */ /* 0x001fca000f8e0200 */
[----:B-1----:R-:W-:-:S13]  /*0060*/  ISETP.GE.AND P0, PT, R5, UR5, PT ;  /* 0x0000000505007c0c */ /* 0x002fda000bf06270 */
[----:B------:R-:W-:Y:S05]  /*0070*/  @P0 EXIT ;  /* 0x000000000000094d */ /* 0x000fea0003800000 */
[----:B------:R-:W0:Y:S01]  /*0080*/  LDC.64 R2, c[0x0][0x380] ;  /* 0x0000e000ff027b82 */ /* 0x000e220000000a00 */
[----:B------:R-:W1:Y:S01]  /*0090*/  LDCU.64 UR4, c[0x0][0x358] ;  /* 0x00006b00ff0477ac */ /* 0x000e620008000a00 */
[----:B------:R-:W-:Y:S02]  /*00a0*/  HFMA2 R7, -RZ, RZ, 0, 5.9604644775390625e-08 ;  /* 0x00000001ff077431 */ /* 0x000fe400000001ff */
[----:B0-----:R-:W-:-:S05]  /*00b0*/  IMAD.WIDE R2, R5, 0x4, R2 ;  /* 0x0000000405027825 */ /* 0x001fca00078e0202 */
[----:B-1----:R-:W-:Y:S01]  /*00c0*/  STG.E desc[UR4][R2.64], R7 ;  /* 0x0000000702007986 */ /* 0x002fe2000c101904 */
[----:B------:R-:W-:Y:S05]  /*00d0*/  EXIT ;  /* 0x000000000000794d */ /* 0x000fea0003800000 */
.L_x_0:
[----:B------:R-:W-:-:S00]  /*00e0*/  BRA `(.L_x_0) ;  /* 0xfffffffc00fc7947 */ /* 0x000fc0000383ffff */
[----:B------:R-:W-:-:S00]  /*00f0*/  NOP ;  /* 0x0000000000007918 */ /* 0x000fc00000000000 */
        /* <DEDUP_REMOVED lines=8> */
.L_x_1:


//--------------------- .nv.shared.reserved.0     --------------------------
	.section	.nv.shared.reserved.0,"aw",@nobits
	.weak		__nv_reservedSMEM_offset_0_alias
	.size		__nv_reservedSMEM_offset_0_alias, 0, 64
	.other		__nv_reservedSMEM_offset_0_alias,@"STO_CUDA_RESERVED_SHARED STV_DEFAULT"
__nv_reservedSMEM_offset_0_alias:
	.zero		0
	.zero		64


//--------------------- .nv.constant0._Z9write_onePii --------------------------
	.section	.nv.constant0._Z9write_onePii,"a",@progbits
	.sectionflags	@""
	.align	4
.nv.constant0._Z9write_onePii:
	.zero		908


//--------------------- SYMBOLS --------------------------

	.type		.nv.reservedSmem.offset0,@object
	.size		.nv.reservedSmem.offset0,0x4
